//
// Generated by NVIDIA NVVM Compiler
//
// Compiler Build ID: CL-36424714
// Cuda compilation tools, release 13.0, V13.0.88
// Based on NVVM 20.0.0
//

.version 9.0
.target sm_100
.address_size 64

	// .globl	LSMOutputKernel

.visible .entry LSMOutputKernel(
	.param .u64 .ptr .align 1 LSMOutputKernel_param_0,
	.param .u64 .ptr .align 1 LSMOutputKernel_param_1,
	.param .u64 .ptr .align 1 LSMOutputKernel_param_2,
	.param .f32 LSMOutputKernel_param_3,
	.param .u32 LSMOutputKernel_param_4
)
{
	.reg .pred 	%p<3>;
	.reg .b32 	%r<10>;
	.reg .b32 	%f<4>;
	.reg .b64 	%rd<12>;

	ld.param.u64 	%rd1, [LSMOutputKernel_param_0];
	ld.param.u64 	%rd2, [LSMOutputKernel_param_1];
	ld.param.u64 	%rd3, [LSMOutputKernel_param_2];
	ld.param.f32 	%f1, [LSMOutputKernel_param_3];
	ld.param.u32 	%r2, [LSMOutputKernel_param_4];
	mov.u32 	%r3, %ntid.x;
	mov.u32 	%r4, %ctaid.y;
	mov.u32 	%r5, %nctaid.x;
	mov.u32 	%r6, %ctaid.x;
	mov.u32 	%r7, %tid.x;
	mad.lo.s32 	%r8, %r5, %r4, %r6;
	mad.lo.s32 	%r1, %r8, %r3, %r7;
	setp.ge.s32 	%p1, %r1, %r2;
	@%p1 bra 	$L__BB0_2;
	cvta.to.global.u64 	%rd4, %rd3;
	cvta.to.global.u64 	%rd5, %rd1;
	cvta.to.global.u64 	%rd6, %rd2;
	mul.wide.s32 	%rd7, %r1, 4;
	add.s64 	%rd8, %rd4, %rd7;
	ld.global.u32 	%r9, [%rd8];
	mul.wide.s32 	%rd9, %r9, 4;
	add.s64 	%rd10, %rd5, %rd9;
	ld.global.f32 	%f2, [%rd10];
	setp.ge.f32 	%p2, %f2, %f1;
	selp.f32 	%f3, 0f3F800000, 0f00000000, %p2;
	add.s64 	%rd11, %rd6, %rd7;
	st.global.f32 	[%rd11], %f3;
$L__BB0_2:
	ret;

}


// ===== COMPILED SASS (sm_100) =====

	.target	sm_100

	.elftype	@"ET_EXEC"


//--------------------- .note.nv.tkinfo           --------------------------
	.section	.note.nv.tkinfo,"",@"SHT_NOTE"
	.sectionflags	@"SHF_NOTE_NV_TKINFO"
	.tkinfo
        /*0018*/ 	.word	0x00000002
        /*0030*/ 	.string	""
        /*0030*/ 	.string	"ptxas"
        /*0030*/ 	.string	"Cuda compilation tools, release 13.0, V13.0.88"
        /*0030*/ 	.string	"Build cuda_13.0.r13.0/compiler.36424714_0"
        /*0030*/ 	.string	"-arch sm_100 -m 64 "



//--------------------- .note.nv.cuinfo           --------------------------
	.section	.note.nv.cuinfo,"",@"SHT_NOTE"
	.sectionflags	@"SHF_NOTE_NV_CUINFO"
        /*0018*/ 	.short	0x0002
        /*001a*/ 	.short	0x0064
        /*001c*/ 	.short	0x0082
	.zero		2


//--------------------- .nv.info                  --------------------------
	.section	.nv.info,"",@"SHT_CUDA_INFO"
	.align	4


	//----- nvinfo : EIATTR_REGCOUNT
	.align		4
        /*0000*/ 	.byte	0x04, 0x2f
        /*0002*/ 	.short	(.L_1 - .L_0)
	.align		4
.L_0:
        /*0004*/ 	.word	index@(LSMOutputKernel)
        /*0008*/ 	.word	0x0000000c


	//----- nvinfo : EIATTR_FRAME_SIZE
	.align		4
.L_1:
        /*000c*/ 	.byte	0x04, 0x11
        /*000e*/ 	.short	(.L_3 - .L_2)
	.align		4
.L_2:
        /*0010*/ 	.word	index@(LSMOutputKernel)
        /*0014*/ 	.word	0x00000000


	//----- nvinfo : EIATTR_MIN_STACK_SIZE
	.align		4
.L_3:
        /*0018*/ 	.byte	0x04, 0x12
        /*001a*/ 	.short	(.L_5 - .L_4)
	.align		4
.L_4:
        /*001c*/ 	.word	index@(LSMOutputKernel)
        /*0020*/ 	.word	0x00000000
.L_5:


//--------------------- .nv.compat                --------------------------
	.section	.nv.compat,"",@"SHT_CUDA_COMPAT_INFO"
	.align	4
        /*0000*/ 	.byte	0x02, 0x09, 0x00, 0x00, 0x02, 0x02, 0x01, 0x00, 0x02, 0x05, 0x05, 0x00, 0x03, 0x07, 0x01, 0x01
        /*0010*/ 	.byte	0x02, 0x03, 0x00, 0x00, 0x02, 0x06, 0x01, 0x00, 0x04, 0x0b, 0x08, 0x00, 0x09, 0x00, 0x00, 0x00
        /*0020*/ 	.byte	0x00, 0x00, 0x00, 0x00


//--------------------- .nv.info.LSMOutputKernel  --------------------------
	.section	.nv.info.LSMOutputKernel,"",@"SHT_CUDA_INFO"
	.sectionflags	@""
	.align	4


	//----- nvinfo : EIATTR_CUDA_API_VERSION
	.align		4
        /*0000*/ 	.byte	0x04, 0x37
        /*0002*/ 	.short	(.L_7 - .L_6)
.L_6:
        /*0004*/ 	.word	0x00000082


	//----- nvinfo : EIATTR_KPARAM_INFO
	.align		4
.L_7:
        /*0008*/ 	.byte	0x04, 0x17
        /*000a*/ 	.short	(.L_9 - .L_8)
.L_8:
        /*000c*/ 	.word	0x00000000
        /*0010*/ 	.short	0x0004
        /*0012*/ 	.short	0x001c
        /*0014*/ 	.byte	0x00, 0xf0, 0x11, 0x00


	//----- nvinfo : EIATTR_KPARAM_INFO
	.align		4
.L_9:
        /*0018*/ 	.byte	0x04, 0x17
        /*001a*/ 	.short	(.L_11 - .L_10)
.L_10:
        /*001c*/ 	.word	0x00000000
        /*0020*/ 	.short	0x0003
        /*0022*/ 	.short	0x0018
        /*0024*/ 	.byte	0x00, 0xf0, 0x11, 0x00


	//----- nvinfo : EIATTR_KPARAM_INFO
	.align		4
.L_11:
        /*0028*/ 	.byte	0x04, 0x17
        /*002a*/ 	.short	(.L_13 - .L_12)
.L_12:
        /*002c*/ 	.word	0x00000000
        /*0030*/ 	.short	0x0002
        /*0032*/ 	.short	0x0010
        /*0034*/ 	.byte	0x00, 0xf5, 0x21, 0x00


	//----- nvinfo : EIATTR_KPARAM_INFO
	.align		4
.L_13:
        /*0038*/ 	.byte	0x04, 0x17
        /*003a*/ 	.short	(.L_15 - .L_14)
.L_14:
        /*003c*/ 	.word	0x00000000
        /*0040*/ 	.short	0x0001
        /*0042*/ 	.short	0x0008
        /*0044*/ 	.byte	0x00, 0xf5, 0x21, 0x00


	//----- nvinfo : EIATTR_KPARAM_INFO
	.align		4
.L_15:
        /*0048*/ 	.byte	0x04, 0x17
        /*004a*/ 	.short	(.L_17 - .L_16)
.L_16:
        /*004c*/ 	.word	0x00000000
        /*0050*/ 	.short	0x0000
        /*0052*/ 	.short	0x0000
        /*0054*/ 	.byte	0x00, 0xf5, 0x21, 0x00


	//----- nvinfo : EIATTR_SPARSE_MMA_MASK
	.align		4
.L_17:
        /*0058*/ 	.byte	0x03, 0x50
        /*005a*/ 	.short	0x0000


	//----- nvinfo : EIATTR_MAXREG_COUNT
	.align		4
        /*005c*/ 	.byte	0x03, 0x1b
        /*005e*/ 	.short	0x00ff


	//----- nvinfo : EIATTR_MERCURY_ISA_VERSION
	.align		4
        /*0060*/ 	.byte	0x03, 0x5f
        /*0062*/ 	.short	0x0101


	//----- nvinfo : EIATTR_VRC_CTA_INIT_COUNT
	.align		4
        /*0064*/ 	.byte	0x02, 0x4a
	.zero		1
	.zero		1


	//----- nvinfo : EIATTR_EXIT_INSTR_OFFSETS
	.align		4
        /*0068*/ 	.byte	0x04, 0x1c
        /*006a*/ 	.short	(.L_19 - .L_18)


	//   ....[0]....
.L_18:
        /*006c*/ 	.word	0x000000a0


	//   ....[1]....
        /*0070*/ 	.word	0x00000170


	//----- nvinfo : EIATTR_CBANK_PARAM_SIZE
	.align		4
.L_19:
        /*0074*/ 	.byte	0x03, 0x19
        /*0076*/ 	.short	0x0020


	//----- nvinfo : EIATTR_PARAM_CBANK
	.align		4
        /*0078*/ 	.byte	0x04, 0x0a
        /*007a*/ 	.short	(.L_21 - .L_20)
	.align		4
.L_20:
        /*007c*/ 	.word	index@(.nv.constant0.LSMOutputKernel)
        /*0080*/ 	.short	0x0380
        /*0082*/ 	.short	0x0020


	//----- nvinfo : EIATTR_SW_WAR
	.align		4
.L_21:
        /*0084*/ 	.byte	0x04, 0x36
        /*0086*/ 	.short	(.L_23 - .L_22)
.L_22:
        /*0088*/ 	.word	0x00000008
.L_23:


//--------------------- .nv.callgraph             --------------------------
	.section	.nv.callgraph,"",@"SHT_CUDA_CALLGRAPH"
	.align	4
	.sectionentsize	8
	.align		4
        /*0000*/ 	.word	0x00000000
	.align		4
        /*0004*/ 	.word	0xffffffff
	.align		4
        /*0008*/ 	.word	0x00000000
	.align		4
        /*000c*/ 	.word	0xfffffffe
	.align		4
        /*0010*/ 	.word	0x00000000
	.align		4
        /*0014*/ 	.word	0xfffffffd
	.align		4
        /*0018*/ 	.word	0x00000000
	.align		4
        /*001c*/ 	.word	0xfffffffc


//--------------------- .text.LSMOutputKernel     --------------------------
	.section	.text.LSMOutputKernel,"ax",@progbits
	.align	128
        .global         LSMOutputKernel
        .type           LSMOutputKernel,@function
        .size           LSMOutputKernel,(.L_x_1 - LSMOutputKernel)
        .other          LSMOutputKernel,@"STO_CUDA_ENTRY STV_DEFAULT"
LSMOutputKernel:
.text.LSMOutputKernel:
[----:B------:R-:W-:Y:S01]  /*0000*/  LDC R1, c[0x0][0x37c] ;  /* 0x0000df00ff017b82 */ /* 0x000fe20000000800 */
[----:B------:R-:W0:Y:S01]  /*0010*/  S2R R3, SR_CTAID.X ;  /* 0x0000000000037919 */ /* 0x000e220000002500 */
[----:B------:R-:W1:Y:S06]  /*0020*/  LDCU UR4, c[0x0][0x360] ;  /* 0x00006c00ff0477ac */ /* 0x000e6c0008000800 */
[----:B------:R-:W0:Y:S01]  /*0030*/  S2UR UR5, SR_CTAID.Y ;  /* 0x00000000000579c3 */ /* 0x000e220000002600 */
[----:B------:R-:W1:Y:S01]  /*0040*/  S2R R9, SR_TID.X ;  /* 0x0000000000097919 */ /* 0x000e620000002100 */
[----:B------:R-:W2:Y:S06]  /*0050*/  LDCU UR6, c[0x0][0x39c] ;  /* 0x00007380ff0677ac */ /* 0x000eac0008000800 */
[----:B------:R-:W0:Y:S02]  /*0060*/  LDC R0, c[0x0][0x370] ;  /* 0x0000dc00ff007b82 */ /* 0x000e240000000800 */
[----:B0-----:R-:W-:-:S04]  /*0070*/  IMAD R0, R0, UR5, R3 ;  /* 0x0000000500007c24 */ /* 0x001fc8000f8e0203 */
[----:B-1----:R-:W-:-:S05]  /*0080*/  IMAD R9, R0, UR4, R9 ;  /* 0x0000000400097c24 */ /* 0x002fca000f8e0209 */
[----:B--2---:R-:W-:-:S13]  /*0090*/  ISETP.GE.AND P0, PT, R9, UR6, PT ;  /* 0x0000000609007c0c */ /* 0x004fda000bf06270 */
[----:B------:R-:W-:Y:S05]  /*00a0*/  @P0 EXIT ;  /* 0x000000000000094d */ /* 0x000fea0003800000 */
[----:B------:R-:W0:Y:S01]  /*00b0*/  LDC.64 R2, c[0x0][0x390] ;  /* 0x0000e400ff027b82 */ /* 0x000e220000000a00 */
[----:B------:R-:W1:Y:S01]  /*00c0*/  LDCU.64 UR4, c[0x0][0x358] ;  /* 0x00006b00ff0477ac */ /* 0x000e620008000a00 */
[----:B------:R-:W2:Y:S06]  /*00d0*/  LDCU UR6, c[0x0][0x398] ;  /* 0x00007300ff0677ac */ /* 0x000eac0008000800 */
[----:B------:R-:W3:Y:S08]  /*00e0*/  LDC.64 R4, c[0x0][0x380] ;  /* 0x0000e000ff047b82 */ /* 0x000ef00000000a00 */
[----:B------:R-:W4:Y:S01]  /*00f0*/  LDC.64 R6, c[0x0][0x388] ;  /* 0x0000e200ff067b82 */ /* 0x000f220000000a00 */
[----:B0-----:R-:W-:-:S06]  /*0100*/  IMAD.WIDE R2, R9, 0x4, R2 ;  /* 0x0000000409027825 */ /* 0x001fcc00078e0202 */
[----:B-1----:R-:W3:Y:S02]  /*0110*/  LDG.E R3, desc[UR4][R2.64] ;  /* 0x0000000402037981 */ /* 0x002ee4000c1e1900 */
[----:B---3--:R-:W-:-:S06]  /*0120*/  IMAD.WIDE R4, R3, 0x4, R4 ;  /* 0x0000000403047825 */ /* 0x008fcc00078e0204 */
[----:B------:R-:W2:Y:S01]  /*0130*/  LDG.E R4, desc[UR4][R4.64] ;  /* 0x0000000404047981 */ /* 0x000ea2000c1e1900 */
[----:B----4-:R-:W-:Y:S01]  /*0140*/  IMAD.WIDE R6, R9, 0x4, R6 ;  /* 0x0000000409067825 */ /* 0x010fe200078e0206 */
[----:B--2---:R-:W-:-:S05]  /*0150*/  FSET.BF.GE.AND R9, R4, UR6, PT ;  /* 0x0000000604097c0a */ /* 0x004fca000b806000 */
[----:B------:R-:W-:Y:S01]  /*0160*/  STG.E desc[UR4][R6.64], R9 ;  /* 0x0000000906007986 */ /* 0x000fe2000c101904 */
[----:B------:R-:W-:Y:S05]  /*0170*/  EXIT ;  /* 0x000000000000794d */ /* 0x000fea0003800000 */
.L_x_0:
[----:B------:R-:W-:-:S00]  /*0180*/  BRA `(.L_x_0) ;  /* 0xfffffffc00fc7947 */ /* 0x000fc0000383ffff */
[----:B------:R-:W-:-:S00]  /*0190*/  NOP ;  /* 0x0000000000007918 */ /* 0x000fc00000000000 */
        /* <DEDUP_REMOVED lines=14> */
.L_x_1:


//--------------------- .nv.shared.reserved.0     --------------------------
	.section	.nv.shared.reserved.0,"aw",@nobits
	.weak		__nv_reservedSMEM_offset_0_alias
	.size		__nv_reservedSMEM_offset_0_alias, 0, 64
	.other		__nv_reservedSMEM_offset_0_alias,@"STO_CUDA_RESERVED_SHARED STV_DEFAULT"
__nv_reservedSMEM_offset_0_alias:
	.zero		0
	.zero		64


//--------------------- .nv.constant0.LSMOutputKernel --------------------------
	.section	.nv.constant0.LSMOutputKernel,"a",@progbits
	.sectionflags	@""
	.align	4
.nv.constant0.LSMOutputKernel:
	.zero		928


//--------------------- SYMBOLS --------------------------

	.type		.nv.reservedSmem.offset0,@object
	.size		.nv.reservedSmem.offset0,0x4
